//
// Generated by NVIDIA NVVM Compiler
//
// Compiler Build ID: CL-36424714
// Cuda compilation tools, release 13.0, V13.0.88
// Based on NVVM 20.0.0
//

.version 9.0
.target sm_100
.address_size 64

	// .globl	update_bindless_array

.visible .entry update_bindless_array(
	.param .u64 .ptr .align 1 update_bindless_array_param_0,
	.param .u64 .ptr .align 1 update_bindless_array_param_1,
	.param .u32 update_bindless_array_param_2
)
{
	.reg .pred 	%p<8>;
	.reg .b32 	%r<9>;
	.reg .b64 	%rd<30>;

	ld.param.u64 	%rd15, [update_bindless_array_param_0];
	ld.param.u64 	%rd16, [update_bindless_array_param_1];
	ld.param.u32 	%r5, [update_bindless_array_param_2];
	mov.u32 	%r6, %ctaid.x;
	mov.u32 	%r7, %ntid.x;
	mov.u32 	%r8, %tid.x;
	mad.lo.s32 	%r1, %r6, %r7, %r8;
	setp.ge.u32 	%p1, %r1, %r5;
	@%p1 bra 	$L__BB0_13;
	cvta.to.global.u64 	%rd17, %rd15;
	cvta.to.global.u64 	%rd18, %rd16;
	mul.wide.u32 	%rd19, %r1, 64;
	add.s64 	%rd1, %rd18, %rd19;
	ld.global.nc.u64 	%rd20, [%rd1];
	ld.global.nc.u32 	%r2, [%rd1+24];
	ld.global.nc.u64 	%rd28, [%rd1+32];
	ld.global.nc.u32 	%r3, [%rd1+44];
	ld.global.nc.u64 	%rd29, [%rd1+48];
	ld.global.nc.u32 	%r4, [%rd1+60];
	shl.b64 	%rd21, %rd20, 5;
	add.s64 	%rd4, %rd17, %rd21;
	ld.global.v2.u64 	{%rd6, %rd5}, [%rd4+16];
	setp.ne.s32 	%p2, %r2, 1;
	@%p2 bra 	$L__BB0_3;
	ld.global.nc.u64 	%rd26, [%rd1+16];
	ld.global.nc.u64 	%rd27, [%rd1+8];
	bra.uni 	$L__BB0_4;
$L__BB0_3:
	ld.global.v2.u64 	{%rd22, %rd23}, [%rd4];
	setp.eq.s32 	%p3, %r2, 2;
	selp.b64 	%rd26, 0, %rd23, %p3;
	selp.b64 	%rd27, 0, %rd22, %p3;
$L__BB0_4:
	setp.eq.s32 	%p4, %r3, 1;
	@%p4 bra 	$L__BB0_8;
	setp.ne.s32 	%p5, %r3, 2;
	@%p5 bra 	$L__BB0_7;
	mov.b64 	%rd28, 0;
	bra.uni 	$L__BB0_8;
$L__BB0_7:
	mov.u64 	%rd28, %rd6;
$L__BB0_8:
	setp.eq.s32 	%p6, %r4, 1;
	@%p6 bra 	$L__BB0_12;
	setp.ne.s32 	%p7, %r4, 2;
	@%p7 bra 	$L__BB0_11;
	mov.b64 	%rd29, 0;
	bra.uni 	$L__BB0_12;
$L__BB0_11:
	mov.u64 	%rd29, %rd5;
$L__BB0_12:
	st.global.v2.u64 	[%rd4], {%rd27, %rd26};
	st.global.v2.u64 	[%rd4+16], {%rd28, %rd29};
$L__BB0_13:
	ret;

}


// ===== COMPILED SASS (sm_100) =====

	.target	sm_100

	.elftype	@"ET_EXEC"


//--------------------- .note.nv.tkinfo           --------------------------
	.section	.note.nv.tkinfo,"",@"SHT_NOTE"
	.sectionflags	@"SHF_NOTE_NV_TKINFO"
	.tkinfo
        /*0018*/ 	.word	0x00000002
        /*0030*/ 	.string	""
        /*0030*/ 	.string	"ptxas"
        /*0030*/ 	.string	"Cuda compilation tools, release 13.0, V13.0.88"
        /*0030*/ 	.string	"Build cuda_13.0.r13.0/compiler.36424714_0"
        /*0030*/ 	.string	"-arch sm_100 -m 64 "



//--------------------- .note.nv.cuinfo           --------------------------
	.section	.note.nv.cuinfo,"",@"SHT_NOTE"
	.sectionflags	@"SHF_NOTE_NV_CUINFO"
        /*0018*/ 	.short	0x0002
        /*001a*/ 	.short	0x0064
        /*001c*/ 	.short	0x0082
	.zero		2


//--------------------- .nv.info                  --------------------------
	.section	.nv.info,"",@"SHT_CUDA_INFO"
	.align	4


	//----- nvinfo : EIATTR_REGCOUNT
	.align		4
        /*0000*/ 	.byte	0x04, 0x2f
        /*0002*/ 	.short	(.L_1 - .L_0)
	.align		4
.L_0:
        /*0004*/ 	.word	index@(update_bindless_array)
        /*0008*/ 	.word	0x0000001a


	//----- nvinfo : EIATTR_FRAME_SIZE
	.align		4
.L_1:
        /*000c*/ 	.byte	0x04, 0x11
        /*000e*/ 	.short	(.L_3 - .L_2)
	.align		4
.L_2:
        /*0010*/ 	.word	index@(update_bindless_array)
        /*0014*/ 	.word	0x00000000


	//----- nvinfo : EIATTR_MIN_STACK_SIZE
	.align		4
.L_3:
        /*0018*/ 	.byte	0x04, 0x12
        /*001a*/ 	.short	(.L_5 - .L_4)
	.align		4
.L_4:
        /*001c*/ 	.word	index@(update_bindless_array)
        /*0020*/ 	.word	0x00000000
.L_5:


//--------------------- .nv.compat                --------------------------
	.section	.nv.compat,"",@"SHT_CUDA_COMPAT_INFO"
	.align	4
        /*0000*/ 	.byte	0x02, 0x09, 0x00, 0x00, 0x02, 0x02, 0x01, 0x00, 0x02, 0x05, 0x05, 0x00, 0x03, 0x07, 0x01, 0x01
        /*0010*/ 	.byte	0x02, 0x03, 0x00, 0x00, 0x02, 0x06, 0x01, 0x00, 0x04, 0x0b, 0x08, 0x00, 0x09, 0x00, 0x00, 0x00
        /*0020*/ 	.byte	0x00, 0x00, 0x00, 0x00


//--------------------- .nv.info.update_bindless_array --------------------------
	.section	.nv.info.update_bindless_array,"",@"SHT_CUDA_INFO"
	.sectionflags	@""
	.align	4


	//----- nvinfo : EIATTR_CUDA_API_VERSION
	.align		4
        /*0000*/ 	.byte	0x04, 0x37
        /*0002*/ 	.short	(.L_7 - .L_6)
.L_6:
        /*0004*/ 	.word	0x00000082


	//----- nvinfo : EIATTR_KPARAM_INFO
	.align		4
.L_7:
        /*0008*/ 	.byte	0x04, 0x17
        /*000a*/ 	.short	(.L_9 - .L_8)
.L_8:
        /*000c*/ 	.word	0x00000000
        /*0010*/ 	.short	0x0002
        /*0012*/ 	.short	0x0010
        /*0014*/ 	.byte	0x00, 0xf0, 0x11, 0x00


	//----- nvinfo : EIATTR_KPARAM_INFO
	.align		4
.L_9:
        /*0018*/ 	.byte	0x04, 0x17
        /*001a*/ 	.short	(.L_11 - .L_10)
.L_10:
        /*001c*/ 	.word	0x00000000
        /*0020*/ 	.short	0x0001
        /*0022*/ 	.short	0x0008
        /*0024*/ 	.byte	0x00, 0xf5, 0x21, 0x00


	//----- nvinfo : EIATTR_KPARAM_INFO
	.align		4
.L_11:
        /*0028*/ 	.byte	0x04, 0x17
        /*002a*/ 	.short	(.L_13 - .L_12)
.L_12:
        /*002c*/ 	.word	0x00000000
        /*0030*/ 	.short	0x0000
        /*0032*/ 	.short	0x0000
        /*0034*/ 	.byte	0x00, 0xf5, 0x21, 0x00


	//----- nvinfo : EIATTR_SPARSE_MMA_MASK
	.align		4
.L_13:
        /*0038*/ 	.byte	0x03, 0x50
        /*003a*/ 	.short	0x0000


	//----- nvinfo : EIATTR_MAXREG_COUNT
	.align		4
        /*003c*/ 	.byte	0x03, 0x1b
        /*003e*/ 	.short	0x00ff


	//----- nvinfo : EIATTR_MERCURY_ISA_VERSION
	.align		4
        /*0040*/ 	.byte	0x03, 0x5f
        /*0042*/ 	.short	0x0101


	//----- nvinfo : EIATTR_VRC_CTA_INIT_COUNT
	.align		4
        /*0044*/ 	.byte	0x02, 0x4a
	.zero		1
	.zero		1


	//----- nvinfo : EIATTR_EXIT_INSTR_OFFSETS
	.align		4
        /*0048*/ 	.byte	0x04, 0x1c
        /*004a*/ 	.short	(.L_15 - .L_14)


	//   ....[0]....
.L_14:
        /*004c*/ 	.word	0x00000070


	//   ....[1]....
        /*0050*/ 	.word	0x00000340


	//----- nvinfo : EIATTR_CRS_STACK_SIZE
	.align		4
.L_15:
        /*0054*/ 	.byte	0x04, 0x1e
        /*0056*/ 	.short	(.L_17 - .L_16)
.L_16:
        /*0058*/ 	.word	0x00000000


	//----- nvinfo : EIATTR_CBANK_PARAM_SIZE
	.align		4
.L_17:
        /*005c*/ 	.byte	0x03, 0x19
        /*005e*/ 	.short	0x0014


	//----- nvinfo : EIATTR_PARAM_CBANK
	.align		4
        /*0060*/ 	.byte	0x04, 0x0a
        /*0062*/ 	.short	(.L_19 - .L_18)
	.align		4
.L_18:
        /*0064*/ 	.word	index@(.nv.constant0.update_bindless_array)
        /*0068*/ 	.short	0x0380
        /*006a*/ 	.short	0x0014


	//----- nvinfo : EIATTR_SW_WAR
	.align		4
.L_19:
        /*006c*/ 	.byte	0x04, 0x36
        /*006e*/ 	.short	(.L_21 - .L_20)
.L_20:
        /*0070*/ 	.word	0x00000008
.L_21:


//--------------------- .nv.callgraph             --------------------------
	.section	.nv.callgraph,"",@"SHT_CUDA_CALLGRAPH"
	.align	4
	.sectionentsize	8
	.align		4
        /*0000*/ 	.word	0x00000000
	.align		4
        /*0004*/ 	.word	0xffffffff
	.align		4
        /*0008*/ 	.word	0x00000000
	.align		4
        /*000c*/ 	.word	0xfffffffe
	.align		4
        /*0010*/ 	.word	0x00000000
	.align		4
        /*0014*/ 	.word	0xfffffffd
	.align		4
        /*0018*/ 	.word	0x00000000
	.align		4
        /*001c*/ 	.word	0xfffffffc


//--------------------- .text.update_bindless_array --------------------------
	.section	.text.update_bindless_array,"ax",@progbits
	.align	128
        .global         update_bindless_array
        .type           update_bindless_array,@function
        .size           update_bindless_array,(.L_x_5 - update_bindless_array)
        .other          update_bindless_array,@"STO_CUDA_ENTRY STV_DEFAULT"
update_bindless_array:
.text.update_bindless_array:
[----:B------:R-:W-:Y:S01]  /*0000*/  LDC R1, c[0x0][0x37c] ;  /* 0x0000df00ff017b82 */ /* 0x000fe20000000800 */
[----:B------:R-:W0:Y:S07]  /*0010*/  S2R R0, SR_TID.X ;  /* 0x0000000000007919 */ /* 0x000e2e0000002100 */
[----:B------:R-:W0:Y:S01]  /*0020*/  S2UR UR4, SR_CTAID.X ;  /* 0x00000000000479c3 */ /* 0x000e220000002500 */
[----:B------:R-:W1:Y:S07]  /*0030*/  LDCU UR5, c[0x0][0x390] ;  /* 0x00007200ff0577ac */ /* 0x000e6e0008000800 */
[----:B------:R-:W0:Y:S02]  /*0040*/  LDC R3, c[0x0][0x360] ;  /* 0x0000d800ff037b82 */ /* 0x000e240000000800 */
[----:B0-----:R-:W-:-:S05]  /*0050*/  IMAD R3, R3, UR4, R0 ;  /* 0x0000000403037c24 */ /* 0x001fca000f8e0200 */
[----:B-1----:R-:W-:-:S13]  /*0060*/  ISETP.GE.U32.AND P0, PT, R3, UR5, PT ;  /* 0x0000000503007c0c */ /* 0x002fda000bf06070 */
[----:B------:R-:W-:Y:S05]  /*0070*/  @P0 EXIT ;  /* 0x000000000000094d */ /* 0x000fea0003800000 */
[----:B------:R-:W0:Y:S01]  /*0080*/  LDC.64 R16, c[0x0][0x388] ;  /* 0x0000e200ff107b82 */ /* 0x000e220000000a00 */
[----:B------:R-:W1:Y:S01]  /*0090*/  LDCU.64 UR4, c[0x0][0x358] ;  /* 0x00006b00ff0477ac */ /* 0x000e620008000a00 */
[----:B------:R-:W2:Y:S01]  /*00a0*/  LDCU.64 UR6, c[0x0][0x380] ;  /* 0x00007000ff0677ac */ /* 0x000ea20008000a00 */
[----:B0-----:R-:W-:-:S05]  /*00b0*/  IMAD.WIDE.U32 R16, R3, 0x40, R16 ;  /* 0x0000004003107825 */ /* 0x001fca00078e0010 */
[----:B-1----:R-:W3:Y:S04]  /*00c0*/  LDG.E.CONSTANT R19, desc[UR4][R16.64+0x18] ;  /* 0x0000180410137981 */ /* 0x002ee8000c1e9900 */
[----:B------:R-:W2:Y:S04]  /*00d0*/  LDG.E.64.CONSTANT R4, desc[UR4][R16.64] ;  /* 0x0000000410047981 */ /* 0x000ea8000c1e9b00 */
[----:B------:R-:W4:Y:S04]  /*00e0*/  LDG.E.CONSTANT R0, desc[UR4][R16.64+0x2c] ;  /* 0x00002c0410007981 */ /* 0x000f28000c1e9900 */
[----:B------:R-:W4:Y:S04]  /*00f0*/  LDG.E.CONSTANT R18, desc[UR4][R16.64+0x3c] ;  /* 0x00003c0410127981 */ /* 0x000f28000c1e9900 */
[----:B------:R0:W5:Y:S01]  /*0100*/  LDG.E.64.CONSTANT R6, desc[UR4][R16.64+0x30] ;  /* 0x0000300410067981 */ /* 0x000162000c1e9b00 */
[----:B---3--:R-:W-:-:S02]  /*0110*/  ISETP.NE.AND P1, PT, R19, 0x1, PT ;  /* 0x000000011300780c */ /* 0x008fc40003f25270 */
[----:B--2---:R-:W-:-:S04]  /*0120*/  LEA R2, P0, R4, UR6, 0x5 ;  /* 0x0000000604027c11 */ /* 0x004fc8000f8028ff */
[----:B------:R-:W-:Y:S02]  /*0130*/  LEA.HI.X R3, R4, UR7, R5, 0x5, P0 ;  /* 0x0000000704037c11 */ /* 0x000fe400080f2c05 */
[----:B------:R0:W5:Y:S05]  /*0140*/  LDG.E.64.CONSTANT R4, desc[UR4][R16.64+0x20] ;  /* 0x0000200410047981 */ /* 0x00016a000c1e9b00 */
[----:B------:R0:W5:Y:S04]  /*0150*/  @!P1 LDG.E.64.CONSTANT R22, desc[UR4][R16.64+0x10] ;  /* 0x0000100410169981 */ /* 0x000168000c1e9b00 */
[----:B------:R-:W2:Y:S04]  /*0160*/  @P1 LDG.E.128 R12, desc[UR4][R2.64] ;  /* 0x00000004020c1981 */ /* 0x000ea8000c1e1d00 */
[----:B------:R0:W5:Y:S04]  /*0170*/  @!P1 LDG.E.64.CONSTANT R20, desc[UR4][R16.64+0x8] ;  /* 0x0000080410149981 */ /* 0x000168000c1e9b00 */
[----:B------:R0:W5:Y:S01]  /*0180*/  LDG.E.128 R8, desc[UR4][R2.64+0x10] ;  /* 0x0000100402087981 */ /* 0x000162000c1e1d00 */
[----:B----4-:R-:W-:Y:S01]  /*0190*/  ISETP.NE.AND P3, PT, R0, 0x1, PT ;  /* 0x000000010000780c */ /* 0x010fe20003f65270 */
[----:B------:R-:W-:Y:S01]  /*01a0*/  BSSY.RECONVERGENT B0, `(.L_x_0) ;  /* 0x000000c000007945 */ /* 0x000fe20003800200 */
[----:B------:R-:W-:-:S02]  /*01b0*/  @P1 ISETP.NE.AND P2, PT, R19, 0x2, PT ;  /* 0x000000021300180c */ /* 0x000fc40003f45270 */
[----:B------:R-:W-:Y:S02]  /*01c0*/  ISETP.NE.AND P0, PT, R18, 0x1, PT ;  /* 0x000000011200780c */ /* 0x000fe40003f05270 */
[----:B--2---:R-:W-:Y:S02]  /*01d0*/  @P1 SEL R22, R14, RZ, P2 ;  /* 0x000000ff0e161207 */ /* 0x004fe40001000000 */
[----:B------:R-:W-:Y:S02]  /*01e0*/  @P1 SEL R23, R15, RZ, P2 ;  /* 0x000000ff0f171207 */ /* 0x000fe40001000000 */
[----:B------:R-:W-:Y:S02]  /*01f0*/  @P1 SEL R20, R12, RZ, P2 ;  /* 0x000000ff0c141207 */ /* 0x000fe40001000000 */
[----:B------:R-:W-:Y:S01]  /*0200*/  @P1 SEL R21, R13, RZ, P2 ;  /* 0x000000ff0d151207 */ /* 0x000fe20001000000 */
[----:B0-----:R-:W-:Y:S06]  /*0210*/  @!P3 BRA `(.L_x_1) ;  /* 0x000000000010b947 */ /* 0x001fec0003800000 */
[----:B------:R-:W-:-:S13]  /*0220*/  ISETP.NE.AND P1, PT, R0, 0x2, PT ;  /* 0x000000020000780c */ /* 0x000fda0003f25270 */
[----:B-----5:R-:W-:Y:S02]  /*0230*/  @!P1 CS2R R4, SRZ ;  /* 0x0000000000049805 */ /* 0x020fe4000001ff00 */
[----:B------:R-:W-:Y:S02]  /*0240*/  @P1 IMAD.MOV.U32 R4, RZ, RZ, R8 ;  /* 0x000000ffff041224 */ /* 0x000fe400078e0008 */
[----:B------:R-:W-:-:S07]  /*0250*/  @P1 IMAD.MOV.U32 R5, RZ, RZ, R9 ;  /* 0x000000ffff051224 */ /* 0x000fce00078e0009 */
.L_x_1:
[----:B------:R-:W-:Y:S05]  /*0260*/  BSYNC.RECONVERGENT B0 ;  /* 0x0000000000007941 */ /* 0x000fea0003800200 */
.L_x_0:
[----:B------:R-:W-:Y:S01]  /*0270*/  BSSY.RECONVERGENT B0, `(.L_x_2) ;  /* 0x000000a000007945 */ /* 0x000fe20003800200 */
[----:B-----5:R-:W-:Y:S02]  /*0280*/  IMAD.MOV.U32 R14, RZ, RZ, R22 ;  /* 0x000000ffff0e7224 */ /* 0x020fe400078e0016 */
[----:B------:R-:W-:Y:S02]  /*0290*/  IMAD.MOV.U32 R15, RZ, RZ, R23 ;  /* 0x000000ffff0f7224 */ /* 0x000fe400078e0017 */
[----:B------:R-:W-:Y:S02]  /*02a0*/  IMAD.MOV.U32 R12, RZ, RZ, R20 ;  /* 0x000000ffff0c7224 */ /* 0x000fe400078e0014 */
[----:B------:R-:W-:Y:S01]  /*02b0*/  IMAD.MOV.U32 R13, RZ, RZ, R21 ;  /* 0x000000ffff0d7224 */ /* 0x000fe200078e0015 */
[----:B------:R-:W-:Y:S06]  /*02c0*/  @!P0 BRA `(.L_x_3) ;  /* 0x0000000000108947 */ /* 0x000fec0003800000 */
[----:B------:R-:W-:-:S13]  /*02d0*/  ISETP.NE.AND P0, PT, R18, 0x2, PT ;  /* 0x000000021200780c */ /* 0x000fda0003f05270 */
[----:B------:R-:W-:Y:S02]  /*02e0*/  @!P0 CS2R R6, SRZ ;  /* 0x0000000000068805 */ /* 0x000fe4000001ff00 */
[----:B------:R-:W-:Y:S02]  /*02f0*/  @P0 IMAD.MOV.U32 R6, RZ, RZ, R10 ;  /* 0x000000ffff060224 */ /* 0x000fe400078e000a */
[----:B------:R-:W-:-:S07]  /*0300*/  @P0 IMAD.MOV.U32 R7, RZ, RZ, R11 ;  /* 0x000000ffff070224 */ /* 0x000fce00078e000b */
.L_x_3:
[----:B------:R-:W-:Y:S05]  /*0310*/  BSYNC.RECONVERGENT B0 ;  /* 0x0000000000007941 */ /* 0x000fea0003800200 */
.L_x_2:
[----:B------:R-:W-:Y:S04]  /*0320*/  STG.E.128 desc[UR4][R2.64], R12 ;  /* 0x0000000c02007986 */ /* 0x000fe8000c101d04 */
[----:B------:R-:W-:Y:S01]  /*0330*/  STG.E.128 desc[UR4][R2.64+0x10], R4 ;  /* 0x0000100402007986 */ /* 0x000fe2000c101d04 */
[----:B------:R-:W-:Y:S05]  /*0340*/  EXIT ;  /* 0x000000000000794d */ /* 0x000fea0003800000 */
.L_x_4:
[----:B------:R-:W-:-:S00]  /*0350*/  BRA `(.L_x_4) ;  /* 0xfffffffc00fc7947 */ /* 0x000fc0000383ffff */
[----:B------:R-:W-:-:S00]  /*0360*/  NOP ;  /* 0x0000000000007918 */ /* 0x000fc00000000000 */
        /* <DEDUP_REMOVED lines=9> */
.L_x_5:


//--------------------- .nv.shared.reserved.0     --------------------------
	.section	.nv.shared.reserved.0,"aw",@nobits
	.weak		__nv_reservedSMEM_offset_0_alias
	.size		__nv_reservedSMEM_offset_0_alias, 0, 64
	.other		__nv_reservedSMEM_offset_0_alias,@"STO_CUDA_RESERVED_SHARED STV_DEFAULT"
__nv_reservedSMEM_offset_0_alias:
	.zero		0
	.zero		64


//--------------------- .nv.constant0.update_bindless_array --------------------------
	.section	.nv.constant0.update_bindless_array,"a",@progbits
	.sectionflags	@""
	.align	4
.nv.constant0.update_bindless_array:
	.zero		916


//--------------------- SYMBOLS --------------------------

	.type		.nv.reservedSmem.offset0,@object
	.size		.nv.reservedSmem.offset0,0x4
